//
// Generated by NVIDIA NVVM Compiler
//
// Compiler Build ID: CL-36424714
// Cuda compilation tools, release 13.0, V13.0.88
// Based on NVVM 20.0.0
//

.version 9.0
.target sm_100
.address_size 64

	// .globl	_Z12mtx_multiplyPK7double2S1_PS_iii

.visible .entry _Z12mtx_multiplyPK7double2S1_PS_iii(
	.param .u64 .ptr .align 1 _Z12mtx_multiplyPK7double2S1_PS_iii_param_0,
	.param .u64 .ptr .align 1 _Z12mtx_multiplyPK7double2S1_PS_iii_param_1,
	.param .u64 .ptr .align 1 _Z12mtx_multiplyPK7double2S1_PS_iii_param_2,
	.param .u32 _Z12mtx_multiplyPK7double2S1_PS_iii_param_3,
	.param .u32 _Z12mtx_multiplyPK7double2S1_PS_iii_param_4,
	.param .u32 _Z12mtx_multiplyPK7double2S1_PS_iii_param_5
)
{
	.reg .pred 	%p<11>;
	.reg .b32 	%r<38>;
	.reg .b64 	%rd<45>;
	.reg .b64 	%fd<107>;

	ld.param.u64 	%rd6, [_Z12mtx_multiplyPK7double2S1_PS_iii_param_0];
	ld.param.u64 	%rd8, [_Z12mtx_multiplyPK7double2S1_PS_iii_param_2];
	ld.param.u32 	%r14, [_Z12mtx_multiplyPK7double2S1_PS_iii_param_3];
	ld.param.u32 	%r16, [_Z12mtx_multiplyPK7double2S1_PS_iii_param_4];
	ld.param.u32 	%r15, [_Z12mtx_multiplyPK7double2S1_PS_iii_param_5];
	cvta.to.global.u64 	%rd1, %rd6;
	mov.u32 	%r18, %tid.x;
	mov.u32 	%r19, %ntid.x;
	mov.u32 	%r20, %ctaid.x;
	mad.lo.s32 	%r1, %r19, %r20, %r18;
	mov.u32 	%r21, %tid.y;
	mov.u32 	%r22, %ntid.y;
	mov.u32 	%r23, %ctaid.y;
	mad.lo.s32 	%r24, %r22, %r23, %r21;
	setp.ge.s32 	%p1, %r1, %r15;
	setp.ge.s32 	%p2, %r24, %r16;
	or.pred  	%p3, %p1, %p2;
	@%p3 bra 	$L__BB0_10;
	cvta.to.global.u64 	%rd9, %rd8;
	mad.lo.s32 	%r25, %r15, %r24, %r1;
	mul.wide.s32 	%rd10, %r25, 16;
	add.s64 	%rd2, %rd9, %rd10;
	mov.f64 	%fd11, 0d0000000000000000;
	st.global.v2.f64 	[%rd2], {%fd11, %fd11};
	setp.lt.s32 	%p4, %r14, 1;
	@%p4 bra 	$L__BB0_10;
	mul.lo.s32 	%r3, %r14, %r24;
	setp.lt.u32 	%p5, %r14, 4;
	mov.b32 	%r37, 0;
	mov.f64 	%fd103, 0d0000000000000000;
	mov.f64 	%fd104, %fd103;
	@%p5 bra 	$L__BB0_5;
	and.b32  	%r37, %r14, 2147483644;
	neg.s32 	%r35, %r37;
	mul.wide.u32 	%rd11, %r3, 16;
	add.s64 	%rd12, %rd11, %rd1;
	add.s64 	%rd44, %rd12, 32;
	mov.f64 	%fd103, 0d0000000000000000;
	mul.wide.s32 	%rd16, %r15, 16;
	shl.b32 	%r28, %r15, 2;
	mov.u32 	%r34, %r1;
$L__BB0_4:
	.pragma "nounroll";
	ld.param.u64 	%rd41, [_Z12mtx_multiplyPK7double2S1_PS_iii_param_1];
	ld.global.v2.f64 	{%fd14, %fd15}, [%rd44+-32];
	cvta.to.global.u64 	%rd13, %rd41;
	mul.wide.s32 	%rd14, %r34, 16;
	add.s64 	%rd15, %rd13, %rd14;
	ld.global.v2.f64 	{%fd16, %fd17}, [%rd15];
	mul.f64 	%fd18, %fd14, %fd16;
	mul.f64 	%fd19, %fd15, %fd17;
	sub.f64 	%fd20, %fd18, %fd19;
	add.f64 	%fd21, %fd104, %fd20;
	st.global.f64 	[%rd2], %fd21;
	ld.global.f64 	%fd22, [%rd44+-32];
	ld.global.f64 	%fd23, [%rd15];
	mul.f64 	%fd24, %fd15, %fd23;
	fma.rn.f64 	%fd25, %fd22, %fd17, %fd24;
	add.f64 	%fd26, %fd103, %fd25;
	st.global.f64 	[%rd2+8], %fd26;
	ld.global.f64 	%fd27, [%rd44+-16];
	add.s64 	%rd17, %rd15, %rd16;
	ld.global.v2.f64 	{%fd28, %fd29}, [%rd17];
	mul.f64 	%fd30, %fd27, %fd28;
	ld.global.f64 	%fd31, [%rd44+-8];
	mul.f64 	%fd32, %fd31, %fd29;
	sub.f64 	%fd33, %fd30, %fd32;
	add.f64 	%fd34, %fd21, %fd33;
	st.global.f64 	[%rd2], %fd34;
	ld.global.f64 	%fd35, [%rd44+-16];
	ld.global.f64 	%fd36, [%rd17];
	mul.f64 	%fd37, %fd31, %fd36;
	fma.rn.f64 	%fd38, %fd35, %fd29, %fd37;
	add.f64 	%fd39, %fd26, %fd38;
	st.global.f64 	[%rd2+8], %fd39;
	ld.global.f64 	%fd40, [%rd44];
	add.s64 	%rd18, %rd17, %rd16;
	ld.global.v2.f64 	{%fd41, %fd42}, [%rd18];
	mul.f64 	%fd43, %fd40, %fd41;
	ld.global.f64 	%fd44, [%rd44+8];
	mul.f64 	%fd45, %fd44, %fd42;
	sub.f64 	%fd46, %fd43, %fd45;
	add.f64 	%fd47, %fd34, %fd46;
	st.global.f64 	[%rd2], %fd47;
	ld.global.f64 	%fd48, [%rd44];
	ld.global.f64 	%fd49, [%rd18];
	mul.f64 	%fd50, %fd44, %fd49;
	fma.rn.f64 	%fd51, %fd48, %fd42, %fd50;
	add.f64 	%fd52, %fd39, %fd51;
	st.global.f64 	[%rd2+8], %fd52;
	ld.global.f64 	%fd53, [%rd44+16];
	add.s64 	%rd19, %rd18, %rd16;
	ld.global.v2.f64 	{%fd54, %fd55}, [%rd19];
	mul.f64 	%fd56, %fd53, %fd54;
	ld.global.f64 	%fd57, [%rd44+24];
	mul.f64 	%fd58, %fd57, %fd55;
	sub.f64 	%fd59, %fd56, %fd58;
	add.f64 	%fd104, %fd47, %fd59;
	st.global.f64 	[%rd2], %fd104;
	ld.global.f64 	%fd60, [%rd44+16];
	ld.global.f64 	%fd61, [%rd19];
	mul.f64 	%fd62, %fd57, %fd61;
	fma.rn.f64 	%fd63, %fd60, %fd55, %fd62;
	add.f64 	%fd103, %fd52, %fd63;
	st.global.f64 	[%rd2+8], %fd103;
	add.s32 	%r35, %r35, 4;
	add.s32 	%r34, %r34, %r28;
	add.s64 	%rd44, %rd44, 64;
	setp.ne.s32 	%p6, %r35, 0;
	@%p6 bra 	$L__BB0_4;
$L__BB0_5:
	and.b32  	%r11, %r14, 3;
	setp.eq.s32 	%p7, %r11, 0;
	@%p7 bra 	$L__BB0_10;
	setp.eq.s32 	%p8, %r11, 1;
	@%p8 bra 	$L__BB0_8;
	ld.param.u64 	%rd42, [_Z12mtx_multiplyPK7double2S1_PS_iii_param_1];
	ld.param.u64 	%rd39, [_Z12mtx_multiplyPK7double2S1_PS_iii_param_0];
	add.s32 	%r29, %r37, %r3;
	cvta.to.global.u64 	%rd20, %rd39;
	mul.wide.u32 	%rd21, %r29, 16;
	add.s64 	%rd22, %rd20, %rd21;
	ld.global.v2.f64 	{%fd64, %fd65}, [%rd22];
	mad.lo.s32 	%r30, %r37, %r15, %r1;
	cvta.to.global.u64 	%rd23, %rd42;
	mul.wide.s32 	%rd24, %r30, 16;
	add.s64 	%rd25, %rd23, %rd24;
	ld.global.v2.f64 	{%fd66, %fd67}, [%rd25];
	mul.f64 	%fd68, %fd64, %fd66;
	mul.f64 	%fd69, %fd65, %fd67;
	sub.f64 	%fd70, %fd68, %fd69;
	add.f64 	%fd71, %fd104, %fd70;
	st.global.f64 	[%rd2], %fd71;
	ld.global.f64 	%fd72, [%rd22];
	ld.global.f64 	%fd73, [%rd25];
	mul.f64 	%fd74, %fd65, %fd73;
	fma.rn.f64 	%fd75, %fd72, %fd67, %fd74;
	add.f64 	%fd76, %fd103, %fd75;
	st.global.f64 	[%rd2+8], %fd76;
	cvt.u64.u32 	%rd26, %r3;
	cvt.u64.u32 	%rd27, %r37;
	add.s64 	%rd28, %rd27, %rd26;
	shl.b64 	%rd29, %rd28, 4;
	add.s64 	%rd30, %rd20, %rd29;
	ld.global.f64 	%fd77, [%rd30+16];
	mul.wide.s32 	%rd31, %r15, 16;
	add.s64 	%rd32, %rd25, %rd31;
	ld.global.v2.f64 	{%fd78, %fd79}, [%rd32];
	mul.f64 	%fd80, %fd77, %fd78;
	ld.global.f64 	%fd81, [%rd30+24];
	mul.f64 	%fd82, %fd81, %fd79;
	sub.f64 	%fd83, %fd80, %fd82;
	add.f64 	%fd104, %fd71, %fd83;
	st.global.f64 	[%rd2], %fd104;
	ld.global.f64 	%fd84, [%rd30+16];
	ld.global.f64 	%fd85, [%rd32];
	mul.f64 	%fd86, %fd81, %fd85;
	fma.rn.f64 	%fd87, %fd84, %fd79, %fd86;
	add.f64 	%fd103, %fd76, %fd87;
	st.global.f64 	[%rd2+8], %fd103;
	add.s32 	%r37, %r37, 2;
$L__BB0_8:
	and.b32  	%r31, %r14, 1;
	setp.eq.b32 	%p9, %r31, 1;
	not.pred 	%p10, %p9;
	@%p10 bra 	$L__BB0_10;
	ld.param.u64 	%rd43, [_Z12mtx_multiplyPK7double2S1_PS_iii_param_1];
	ld.param.u64 	%rd40, [_Z12mtx_multiplyPK7double2S1_PS_iii_param_0];
	add.s32 	%r32, %r37, %r3;
	cvta.to.global.u64 	%rd33, %rd40;
	mul.wide.u32 	%rd34, %r32, 16;
	add.s64 	%rd35, %rd33, %rd34;
	ld.global.v2.f64 	{%fd88, %fd89}, [%rd35];
	mad.lo.s32 	%r33, %r37, %r15, %r1;
	cvta.to.global.u64 	%rd36, %rd43;
	mul.wide.s32 	%rd37, %r33, 16;
	add.s64 	%rd38, %rd36, %rd37;
	ld.global.v2.f64 	{%fd90, %fd91}, [%rd38];
	mul.f64 	%fd92, %fd88, %fd90;
	mul.f64 	%fd93, %fd89, %fd91;
	sub.f64 	%fd94, %fd92, %fd93;
	add.f64 	%fd95, %fd104, %fd94;
	st.global.f64 	[%rd2], %fd95;
	ld.global.f64 	%fd96, [%rd35];
	ld.global.f64 	%fd97, [%rd38];
	mul.f64 	%fd98, %fd89, %fd97;
	fma.rn.f64 	%fd99, %fd96, %fd91, %fd98;
	add.f64 	%fd100, %fd103, %fd99;
	st.global.f64 	[%rd2+8], %fd100;
$L__BB0_10:
	ret;

}


// ===== COMPILED SASS (sm_100) =====

	.target	sm_100

	.elftype	@"ET_EXEC"


//--------------------- .note.nv.tkinfo           --------------------------
	.section	.note.nv.tkinfo,"",@"SHT_NOTE"
	.sectionflags	@"SHF_NOTE_NV_TKINFO"
	.tkinfo
        /*0018*/ 	.word	0x00000002
        /*0030*/ 	.string	""
        /*0030*/ 	.string	"ptxas"
        /*0030*/ 	.string	"Cuda compilation tools, release 13.0, V13.0.88"
        /*0030*/ 	.string	"Build cuda_13.0.r13.0/compiler.36424714_0"
        /*0030*/ 	.string	"-arch sm_100 -m 64 "



//--------------------- .note.nv.cuinfo           --------------------------
	.section	.note.nv.cuinfo,"",@"SHT_NOTE"
	.sectionflags	@"SHF_NOTE_NV_CUINFO"
        /*0018*/ 	.short	0x0002
        /*001a*/ 	.short	0x0064
        /*001c*/ 	.short	0x0082
	.zero		2


//--------------------- .nv.info                  --------------------------
	.section	.nv.info,"",@"SHT_CUDA_INFO"
	.align	4


	//----- nvinfo : EIATTR_REGCOUNT
	.align		4
        /*0000*/ 	.byte	0x04, 0x2f
        /*0002*/ 	.short	(.L_1 - .L_0)
	.align		4
.L_0:
        /*0004*/ 	.word	index@(_Z12mtx_multiplyPK7double2S1_PS_iii)
        /*0008*/ 	.word	0x00000020


	//----- nvinfo : EIATTR_FRAME_SIZE
	.align		4
.L_1:
        /*000c*/ 	.byte	0x04, 0x11
        /*000e*/ 	.short	(.L_3 - .L_2)
	.align		4
.L_2:
        /*0010*/ 	.word	index@(_Z12mtx_multiplyPK7double2S1_PS_iii)
        /*0014*/ 	.word	0x00000000


	//----- nvinfo : EIATTR_MIN_STACK_SIZE
	.align		4
.L_3:
        /*0018*/ 	.byte	0x04, 0x12
        /*001a*/ 	.short	(.L_5 - .L_4)
	.align		4
.L_4:
        /*001c*/ 	.word	index@(_Z12mtx_multiplyPK7double2S1_PS_iii)
        /*0020*/ 	.word	0x00000000
.L_5:


//--------------------- .nv.compat                --------------------------
	.section	.nv.compat,"",@"SHT_CUDA_COMPAT_INFO"
	.align	4
        /*0000*/ 	.byte	0x02, 0x09, 0x00, 0x00, 0x02, 0x02, 0x01, 0x00, 0x02, 0x05, 0x05, 0x00, 0x03, 0x07, 0x01, 0x01
        /*0010*/ 	.byte	0x02, 0x03, 0x00, 0x00, 0x02, 0x06, 0x01, 0x00, 0x04, 0x0b, 0x08, 0x00, 0x01, 0x00, 0x00, 0x00
        /*0020*/ 	.byte	0x00, 0x00, 0x00, 0x00


//--------------------- .nv.info._Z12mtx_multiplyPK7double2S1_PS_iii --------------------------
	.section	.nv.info._Z12mtx_multiplyPK7double2S1_PS_iii,"",@"SHT_CUDA_INFO"
	.sectionflags	@""
	.align	4


	//----- nvinfo : EIATTR_CUDA_API_VERSION
	.align		4
        /*0000*/ 	.byte	0x04, 0x37
        /*0002*/ 	.short	(.L_7 - .L_6)
.L_6:
        /*0004*/ 	.word	0x00000082


	//----- nvinfo : EIATTR_KPARAM_INFO
	.align		4
.L_7:
        /*0008*/ 	.byte	0x04, 0x17
        /*000a*/ 	.short	(.L_9 - .L_8)
.L_8:
        /*000c*/ 	.word	0x00000000
        /*0010*/ 	.short	0x0005
        /*0012*/ 	.short	0x0020
        /*0014*/ 	.byte	0x00, 0xf0, 0x11, 0x00


	//----- nvinfo : EIATTR_KPARAM_INFO
	.align		4
.L_9:
        /*0018*/ 	.byte	0x04, 0x17
        /*001a*/ 	.short	(.L_11 - .L_10)
.L_10:
        /*001c*/ 	.word	0x00000000
        /*0020*/ 	.short	0x0004
        /*0022*/ 	.short	0x001c
        /*0024*/ 	.byte	0x00, 0xf0, 0x11, 0x00


	//----- nvinfo : EIATTR_KPARAM_INFO
	.align		4
.L_11:
        /*0028*/ 	.byte	0x04, 0x17
        /*002a*/ 	.short	(.L_13 - .L_12)
.L_12:
        /*002c*/ 	.word	0x00000000
        /*0030*/ 	.short	0x0003
        /*0032*/ 	.short	0x0018
        /*0034*/ 	.byte	0x00, 0xf0, 0x11, 0x00


	//----- nvinfo : EIATTR_KPARAM_INFO
	.align		4
.L_13:
        /*0038*/ 	.byte	0x04, 0x17
        /*003a*/ 	.short	(.L_15 - .L_14)
.L_14:
        /*003c*/ 	.word	0x00000000
        /*0040*/ 	.short	0x0002
        /*0042*/ 	.short	0x0010
        /*0044*/ 	.byte	0x00, 0xf5, 0x21, 0x00


	//----- nvinfo : EIATTR_KPARAM_INFO
	.align		4
.L_15:
        /*0048*/ 	.byte	0x04, 0x17
        /*004a*/ 	.short	(.L_17 - .L_16)
.L_16:
        /*004c*/ 	.word	0x00000000
        /*0050*/ 	.short	0x0001
        /*0052*/ 	.short	0x0008
        /*0054*/ 	.byte	0x00, 0xf5, 0x21, 0x00


	//----- nvinfo : EIATTR_KPARAM_INFO
	.align		4
.L_17:
        /*0058*/ 	.byte	0x04, 0x17
        /*005a*/ 	.short	(.L_19 - .L_18)
.L_18:
        /*005c*/ 	.word	0x00000000
        /*0060*/ 	.short	0x0000
        /*0062*/ 	.short	0x0000
        /*0064*/ 	.byte	0x00, 0xf5, 0x21, 0x00


	//----- nvinfo : EIATTR_SPARSE_MMA_MASK
	.align		4
.L_19:
        /*0068*/ 	.byte	0x03, 0x50
        /*006a*/ 	.short	0x0000


	//----- nvinfo : EIATTR_MAXREG_COUNT
	.align		4
        /*006c*/ 	.byte	0x03, 0x1b
        /*006e*/ 	.short	0x00ff


	//----- nvinfo : EIATTR_MERCURY_ISA_VERSION
	.align		4
        /*0070*/ 	.byte	0x03, 0x5f
        /*0072*/ 	.short	0x0101


	//----- nvinfo : EIATTR_VRC_CTA_INIT_COUNT
	.align		4
        /*0074*/ 	.byte	0x02, 0x4a
	.zero		1
	.zero		1


	//----- nvinfo : EIATTR_EXIT_INSTR_OFFSETS
	.align		4
        /*0078*/ 	.byte	0x04, 0x1c
        /*007a*/ 	.short	(.L_21 - .L_20)


	//   ....[0]....
.L_20:
        /*007c*/ 	.word	0x000000d0


	//   ....[1]....
        /*0080*/ 	.word	0x00000150


	//   ....[2]....
        /*0084*/ 	.word	0x00000600


	//   ....[3]....
        /*0088*/ 	.word	0x000008b0


	//   ....[4]....
        /*008c*/ 	.word	0x000009e0


	//----- nvinfo : EIATTR_CBANK_PARAM_SIZE
	.align		4
.L_21:
        /*0090*/ 	.byte	0x03, 0x19
        /*0092*/ 	.short	0x0024


	//----- nvinfo : EIATTR_PARAM_CBANK
	.align		4
        /*0094*/ 	.byte	0x04, 0x0a
        /*0096*/ 	.short	(.L_23 - .L_22)
	.align		4
.L_22:
        /*0098*/ 	.word	index@(.nv.constant0._Z12mtx_multiplyPK7double2S1_PS_iii)
        /*009c*/ 	.short	0x0380
        /*009e*/ 	.short	0x0024


	//----- nvinfo : EIATTR_SW_WAR
	.align		4
.L_23:
        /*00a0*/ 	.byte	0x04, 0x36
        /*00a2*/ 	.short	(.L_25 - .L_24)
.L_24:
        /*00a4*/ 	.word	0x00000008
.L_25:


//--------------------- .nv.callgraph             --------------------------
	.section	.nv.callgraph,"",@"SHT_CUDA_CALLGRAPH"
	.align	4
	.sectionentsize	8
	.align		4
        /*0000*/ 	.word	0x00000000
	.align		4
        /*0004*/ 	.word	0xffffffff
	.align		4
        /*0008*/ 	.word	0x00000000
	.align		4
        /*000c*/ 	.word	0xfffffffe
	.align		4
        /*0010*/ 	.word	0x00000000
	.align		4
        /*0014*/ 	.word	0xfffffffd
	.align		4
        /*0018*/ 	.word	0x00000000
	.align		4
        /*001c*/ 	.word	0xfffffffc


//--------------------- .text._Z12mtx_multiplyPK7double2S1_PS_iii --------------------------
	.section	.text._Z12mtx_multiplyPK7double2S1_PS_iii,"ax",@progbits
	.align	128
        .global         _Z12mtx_multiplyPK7double2S1_PS_iii
        .type           _Z12mtx_multiplyPK7double2S1_PS_iii,@function
        .size           _Z12mtx_multiplyPK7double2S1_PS_iii,(.L_x_4 - _Z12mtx_multiplyPK7double2S1_PS_iii)
        .other          _Z12mtx_multiplyPK7double2S1_PS_iii,@"STO_CUDA_ENTRY STV_DEFAULT"
_Z12mtx_multiplyPK7double2S1_PS_iii:
.text._Z12mtx_multiplyPK7double2S1_PS_iii:
[----:B------:R-:W-:Y:S01]  /*0000*/  LDC R1, c[0x0][0x37c] ;  /* 0x0000df00ff017b82 */ /* 0x000fe20000000800 */
[----:B------:R-:W0:Y:S01]  /*0010*/  S2R R3, SR_TID.Y ;  /* 0x0000000000037919 */ /* 0x000e220000002200 */
[----:B------:R-:W1:Y:S06]  /*0020*/  LDCU UR4, c[0x0][0x360] ;  /* 0x00006c00ff0477ac */ /* 0x000e6c0008000800 */
[----:B------:R-:W2:Y:S01]  /*0030*/  LDC R0, c[0x0][0x3a0] ;  /* 0x0000e800ff007b82 */ /* 0x000ea20000000800 */
[----:B------:R-:W0:Y:S01]  /*0040*/  S2R R4, SR_CTAID.Y ;  /* 0x0000000000047919 */ /* 0x000e220000002600 */
[----:B------:R-:W0:Y:S01]  /*0050*/  LDCU UR5, c[0x0][0x364] ;  /* 0x00006c80ff0577ac */ /* 0x000e220008000800 */
[----:B------:R-:W1:Y:S01]  /*0060*/  S2R R17, SR_TID.X ;  /* 0x0000000000117919 */ /* 0x000e620000002100 */
[----:B------:R-:W3:Y:S01]  /*0070*/  LDCU UR6, c[0x0][0x39c] ;  /* 0x00007380ff0677ac */ /* 0x000ee20008000800 */
[----:B------:R-:W1:Y:S01]  /*0080*/  S2R R2, SR_CTAID.X ;  /* 0x0000000000027919 */ /* 0x000e620000002500 */
[----:B0-----:R-:W-:-:S05]  /*0090*/  IMAD R3, R4, UR5, R3 ;  /* 0x0000000504037c24 */ /* 0x001fca000f8e0203 */
[----:B---3--:R-:W-:Y:S01]  /*00a0*/  ISETP.GE.AND P0, PT, R3, UR6, PT ;  /* 0x0000000603007c0c */ /* 0x008fe2000bf06270 */
[----:B-1----:R-:W-:-:S05]  /*00b0*/  IMAD R17, R2, UR4, R17 ;  /* 0x0000000402117c24 */ /* 0x002fca000f8e0211 */
[----:B--2---:R-:W-:-:S13]  /*00c0*/  ISETP.GE.OR P0, PT, R17, R0, P0 ;  /* 0x000000001100720c */ /* 0x004fda0000706670 */
[----:B------:R-:W-:Y:S05]  /*00d0*/  @P0 EXIT ;  /* 0x000000000000094d */ /* 0x000fea0003800000 */
[----:B------:R-:W0:Y:S01]  /*00e0*/  LDC R2, c[0x0][0x398] ;  /* 0x0000e600ff027b82 */ /* 0x000e220000000800 */
[----:B------:R-:W1:Y:S01]  /*00f0*/  LDCU.64 UR4, c[0x0][0x358] ;  /* 0x00006b00ff0477ac */ /* 0x000e620008000a00 */
[----:B------:R-:W-:-:S06]  /*0100*/  IMAD R5, R3, R0, R17 ;  /* 0x0000000003057224 */ /* 0x000fcc00078e0211 */
[----:B------:R-:W2:Y:S01]  /*0110*/  LDC.64 R18, c[0x0][0x390] ;  /* 0x0000e400ff127b82 */ /* 0x000ea20000000a00 */
[----:B0-----:R-:W-:Y:S01]  /*0120*/  ISETP.GE.AND P0, PT, R2, 0x1, PT ;  /* 0x000000010200780c */ /* 0x001fe20003f06270 */
[----:B--2---:R-:W-:-:S05]  /*0130*/  IMAD.WIDE R18, R5, 0x10, R18 ;  /* 0x0000001005127825 */ /* 0x004fca00078e0212 */
[----:B-1----:R0:W-:Y:S07]  /*0140*/  STG.E.128 desc[UR4][R18.64], RZ ;  /* 0x000000ff12007986 */ /* 0x0021ee000c101d04 */
[----:B------:R-:W-:Y:S05]  /*0150*/  @!P0 EXIT ;  /* 0x000000000000894d */ /* 0x000fea0003800000 */
[----:B------:R-:W-:Y:S01]  /*0160*/  ISETP.GE.U32.AND P0, PT, R2, 0x4, PT ;  /* 0x000000040200780c */ /* 0x000fe20003f06070 */
[----:B------:R-:W-:Y:S01]  /*0170*/  IMAD R4, R3, R2, RZ ;  /* 0x0000000203047224 */ /* 0x000fe200078e02ff */
[----:B------:R-:W-:Y:S01]  /*0180*/  CS2R R24, SRZ ;  /* 0x0000000000187805 */ /* 0x000fe2000001ff00 */
[----:B------:R-:W-:Y:S01]  /*0190*/  IMAD.MOV.U32 R7, RZ, RZ, RZ ;  /* 0x000000ffff077224 */ /* 0x000fe200078e00ff */
[----:B------:R-:W-:-:S09]  /*01a0*/  CS2R R22, SRZ ;  /* 0x0000000000167805 */ /* 0x000fd2000001ff00 */
[----:B------:R-:W-:Y:S05]  /*01b0*/  @!P0 BRA `(.L_x_0) ;  /* 0x00000004000c8947 */ /* 0x000fea0003800000 */
[----:B------:R-:W1:Y:S01]  /*01c0*/  LDC.64 R8, c[0x0][0x380] ;  /* 0x0000e000ff087b82 */ /* 0x000e620000000a00 */
[----:B------:R-:W-:Y:S02]  /*01d0*/  LOP3.LUT R7, R2, 0x7ffffffc, RZ, 0xc0, !PT ;  /* 0x7ffffffc02077812 */ /* 0x000fe400078ec0ff */
[----:B------:R-:W-:Y:S02]  /*01e0*/  CS2R R24, SRZ ;  /* 0x0000000000187805 */ /* 0x000fe4000001ff00 */
[----:B------:R-:W-:Y:S02]  /*01f0*/  MOV R5, R17 ;  /* 0x0000001100057202 */ /* 0x000fe40000000f00 */
[----:B------:R-:W-:Y:S01]  /*0200*/  IADD3 R3, PT, PT, -R7, RZ, RZ ;  /* 0x000000ff07037210 */ /* 0x000fe20007ffe1ff */
[----:B-1----:R-:W-:-:S03]  /*0210*/  IMAD.WIDE.U32 R8, R4, 0x10, R8 ;  /* 0x0000001004087825 */ /* 0x002fc600078e0008 */
[----:B------:R-:W-:-:S05]  /*0220*/  IADD3 R20, P0, PT, R8, 0x20, RZ ;  /* 0x0000002008147810 */ /* 0x000fca0007f1e0ff */
[----:B------:R-:W-:-:S08]  /*0230*/  IMAD.X R21, RZ, RZ, R9, P0 ;  /* 0x000000ffff157224 */ /* 0x000fd000000e0609 */
.L_x_1:
[----:B-1----:R-:W1:Y:S01]  /*0240*/  LDC.64 R26, c[0x0][0x388] ;  /* 0x0000e200ff1a7b82 */ /* 0x002e620000000a00 */
[----:B------:R-:W2:Y:S01]  /*0250*/  LDG.E.128 R8, desc[UR4][R20.64+-0x20] ;  /* 0xffffe00414087981 */ /* 0x000ea2000c1e1d00 */
[----:B-1----:R-:W-:-:S05]  /*0260*/  IMAD.WIDE R26, R5, 0x10, R26 ;  /* 0x00000010051a7825 */ /* 0x002fca00078e021a */
[----:B------:R-:W2:Y:S02]  /*0270*/  LDG.E.128 R12, desc[UR4][R26.64] ;  /* 0x000000041a0c7981 */ /* 0x000ea4000c1e1d00 */
[----:B--2---:R-:W-:-:S08]  /*0280*/  DMUL R28, R10, R14 ;  /* 0x0000000e0a1c7228 */ /* 0x004fd00000000000 */
[----:B------:R-:W-:-:S08]  /*0290*/  DFMA R8, R8, R12, -R28 ;  /* 0x0000000c0808722b */ /* 0x000fd0000000081c */
[----:B------:R-:W-:-:S07]  /*02a0*/  DADD R22, R8, R22 ;  /* 0x0000000008167229 */ /* 0x000fce0000000016 */
[----:B------:R1:W-:Y:S04]  /*02b0*/  STG.E.64 desc[UR4][R18.64], R22 ;  /* 0x0000001612007986 */ /* 0x0003e8000c101b04 */
[----:B------:R-:W2:Y:S04]  /*02c0*/  LDG.E.64 R8, desc[UR4][R26.64] ;  /* 0x000000041a087981 */ /* 0x000ea8000c1e1b00 */
[----:B------:R-:W3:Y:S01]  /*02d0*/  LDG.E.64 R12, desc[UR4][R20.64+-0x20] ;  /* 0xffffe004140c7981 */ /* 0x000ee2000c1e1b00 */
[----:B------:R-:W-:Y:S01]  /*02e0*/  IMAD.WIDE R28, R0, 0x10, R26 ;  /* 0x00000010001c7825 */ /* 0x000fe200078e021a */
[----:B--2---:R-:W-:-:S08]  /*02f0*/  DMUL R8, R10, R8 ;  /* 0x000000080a087228 */ /* 0x004fd00000000000 */
[----:B---3--:R-:W-:-:S08]  /*0300*/  DFMA R8, R14, R12, R8 ;  /* 0x0000000c0e08722b */ /* 0x008fd00000000008 */
[----:B------:R-:W-:-:S07]  /*0310*/  DADD R24, R8, R24 ;  /* 0x0000000008187229 */ /* 0x000fce0000000018 */
[----:B------:R2:W-:Y:S04]  /*0320*/  STG.E.64 desc[UR4][R18.64+0x8], R24 ;  /* 0x0000081812007986 */ /* 0x0005e8000c101b04 */
[----:B------:R-:W3:Y:S04]  /*0330*/  LDG.E.128 R8, desc[UR4][R20.64+-0x10] ;  /* 0xfffff00414087981 */ /* 0x000ee8000c1e1d00 */
[----:B------:R-:W3:Y:S02]  /*0340*/  LDG.E.128 R12, desc[UR4][R28.64] ;  /* 0x000000041c0c7981 */ /* 0x000ee4000c1e1d00 */
[----:B---3--:R-:W-:-:S08]  /*0350*/  DMUL R26, R14, R10 ;  /* 0x0000000a0e1a7228 */ /* 0x008fd00000000000 */
[----:B------:R-:W-:-:S08]  /*0360*/  DFMA R8, R8, R12, -R26 ;  /* 0x0000000c0808722b */ /* 0x000fd0000000081a */
[----:B-1----:R-:W-:-:S07]  /*0370*/  DADD R22, R22, R8 ;  /* 0x0000000016167229 */ /* 0x002fce0000000008 */
[----:B------:R1:W-:Y:S04]  /*0380*/  STG.E.64 desc[UR4][R18.64], R22 ;  /* 0x0000001612007986 */ /* 0x0003e8000c101b04 */
[----:B------:R-:W3:Y:S04]  /*0390*/  LDG.E.64 R8, desc[UR4][R28.64] ;  /* 0x000000041c087981 */ /* 0x000ee8000c1e1b00 */
[----:B------:R-:W4:Y:S01]  /*03a0*/  LDG.E.64 R12, desc[UR4][R20.64+-0x10] ;  /* 0xfffff004140c7981 */ /* 0x000f22000c1e1b00 */
[----:B------:R-:W-:Y:S01]  /*03b0*/  IMAD.WIDE R26, R0, 0x10, R28 ;  /* 0x00000010001a7825 */ /* 0x000fe200078e021c */
[----:B---3--:R-:W-:-:S08]  /*03c0*/  DMUL R8, R8, R10 ;  /* 0x0000000a08087228 */ /* 0x008fd00000000000 */
[----:B----4-:R-:W-:-:S08]  /*03d0*/  DFMA R8, R14, R12, R8 ;  /* 0x0000000c0e08722b */ /* 0x010fd00000000008 */
[----:B--2---:R-:W-:-:S07]  /*03e0*/  DADD R24, R24, R8 ;  /* 0x0000000018187229 */ /* 0x004fce0000000008 */
        /* <DEDUP_REMOVED lines=21> */
[----:B------:R4:W5:Y:S01]  /*0540*/  LDG.E.64 R12, desc[UR4][R20.64+0x10] ;  /* 0x00001004140c7981 */ /* 0x000962000c1e1b00 */
[----:B------:R-:W-:-:S05]  /*0550*/  VIADD R3, R3, 0x4 ;  /* 0x0000000403037836 */ /* 0x000fca0000000000 */
[----:B------:R-:W-:Y:S02]  /*0560*/  ISETP.NE.AND P0, PT, R3, RZ, PT ;  /* 0x000000ff0300720c */ /* 0x000fe40003f05270 */
[----:B----4-:R-:W-:Y:S01]  /*0570*/  IADD3 R20, P1, PT, R20, 0x40, RZ ;  /* 0x0000004014147810 */ /* 0x010fe20007f3e0ff */
[----:B------:R-:W-:-:S03]  /*0580*/  IMAD R5, R0, 0x4, R5 ;  /* 0x0000000400057824 */ /* 0x000fc600078e0205 */
[----:B------:R-:W-:Y:S01]  /*0590*/  IADD3.X R21, PT, PT, RZ, R21, RZ, P1, !PT ;  /* 0x00000015ff157210 */ /* 0x000fe20000ffe4ff */
[----:B---3--:R-:W-:-:S08]  /*05a0*/  DMUL R8, R8, R10 ;  /* 0x0000000a08087228 */ /* 0x008fd00000000000 */
[----:B-----5:R-:W-:-:S08]  /*05b0*/  DFMA R8, R14, R12, R8 ;  /* 0x0000000c0e08722b */ /* 0x020fd00000000008 */
[----:B--2---:R-:W-:-:S07]  /*05c0*/  DADD R24, R24, R8 ;  /* 0x0000000018187229 */ /* 0x004fce0000000008 */
[----:B------:R1:W-:Y:S01]  /*05d0*/  STG.E.64 desc[UR4][R18.64+0x8], R24 ;  /* 0x0000081812007986 */ /* 0x0003e2000c101b04 */
[----:B------:R-:W-:Y:S05]  /*05e0*/  @P0 BRA `(.L_x_1) ;  /* 0xfffffffc00140947 */ /* 0x000fea000383ffff */
.L_x_0:
[----:B------:R-:W-:-:S13]  /*05f0*/  LOP3.LUT P0, R3, R2, 0x3, RZ, 0xc0, !PT ;  /* 0x0000000302037812 */ /* 0x000fda000780c0ff */
[----:B------:R-:W-:Y:S05]  /*0600*/  @!P0 EXIT ;  /* 0x000000000000894d */ /* 0x000fea0003800000 */
[----:B------:R-:W-:Y:S02]  /*0610*/  ISETP.NE.AND P1, PT, R3, 0x1, PT ;  /* 0x000000010300780c */ /* 0x000fe40003f25270 */
[----:B------:R-:W-:-:S04]  /*0620*/  LOP3.LUT R2, R2, 0x1, RZ, 0xc0, !PT ;  /* 0x0000000102027812 */ /* 0x000fc800078ec0ff */
[----:B------:R-:W-:-:S07]  /*0630*/  ISETP.NE.U32.AND P0, PT, R2, 0x1, PT ;  /* 0x000000010200780c */ /* 0x000fce0003f05070 */
[----:B------:R-:W-:Y:S06]  /*0640*/  @!P1 BRA `(.L_x_2) ;  /* 0x0000000000989947 */ /* 0x000fec0003800000 */
[----:B------:R-:W2:Y:S01]  /*0650*/  LDC.64 R20, c[0x0][0x380] ;  /* 0x0000e000ff147b82 */ /* 0x000ea20000000a00 */
[----:B------:R-:W-:Y:S01]  /*0660*/  IADD3 R5, PT, PT, R4, R7, RZ ;  /* 0x0000000704057210 */ /* 0x000fe20007ffe0ff */
[----:B------:R-:W-:Y:S01]  /*0670*/  IMAD R9, R7, R0, R17 ;  /* 0x0000000007097224 */ /* 0x000fe200078e0211 */
[----:B------:R-:W3:Y:S05]  /*0680*/  LDCU.64 UR6, c[0x0][0x380] ;  /* 0x00007000ff0677ac */ /* 0x000eea0008000a00 */
[----:B------:R-:W4:Y:S01]  /*0690*/  LDC.64 R2, c[0x0][0x388] ;  /* 0x0000e200ff027b82 */ /* 0x000f220000000a00 */
[----:B--2---:R-:W-:-:S04]  /*06a0*/  IMAD.WIDE.U32 R20, R5, 0x10, R20 ;  /* 0x0000001005147825 */ /* 0x004fc800078e0014 */
[----:B----4-:R-:W-:Y:S02]  /*06b0*/  IMAD.WIDE R2, R9, 0x10, R2 ;  /* 0x0000001009027825 */ /* 0x010fe400078e0202 */
[----:B------:R-:W2:Y:S04]  /*06c0*/  LDG.E.128 R8, desc[UR4][R20.64] ;  /* 0x0000000414087981 */ /* 0x000ea8000c1e1d00 */
[----:B------:R-:W2:Y:S02]  /*06d0*/  LDG.E.128 R12, desc[UR4][R2.64] ;  /* 0x00000004020c7981 */ /* 0x000ea4000c1e1d00 */
[----:B--2---:R-:W-:-:S08]  /*06e0*/  DMUL R26, R10, R14 ;  /* 0x0000000e0a1a7228 */ /* 0x004fd00000000000 */
[----:B------:R-:W-:-:S08]  /*06f0*/  DFMA R8, R8, R12, -R26 ;  /* 0x0000000c0808722b */ /* 0x000fd0000000081a */
[----:B-1----:R-:W-:-:S07]  /*0700*/  DADD R22, R22, R8 ;  /* 0x0000000016167229 */ /* 0x002fce0000000008 */
[----:B------:R1:W-:Y:S04]  /*0710*/  STG.E.64 desc[UR4][R18.64], R22 ;  /* 0x0000001612007986 */ /* 0x0003e8000c101b04 */
[----:B------:R-:W2:Y:S04]  /*0720*/  LDG.E.64 R12, desc[UR4][R2.64] ;  /* 0x00000004020c7981 */ /* 0x000ea8000c1e1b00 */
[----:B------:R-:W4:Y:S01]  /*0730*/  LDG.E.64 R8, desc[UR4][R20.64] ;  /* 0x0000000414087981 */ /* 0x000f22000c1e1b00 */
[----:B------:R-:W-:-:S05]  /*0740*/  IADD3 R5, P1, PT, R4, R7, RZ ;  /* 0x0000000704057210 */ /* 0x000fca0007f3e0ff */
[----:B------:R-:W-:Y:S01]  /*0750*/  IMAD.X R6, RZ, RZ, RZ, P1 ;  /* 0x000000ffff067224 */ /* 0x000fe200008e06ff */
[----:B--2---:R-:W-:-:S08]  /*0760*/  DMUL R12, R10, R12 ;  /* 0x0000000c0a0c7228 */ /* 0x004fd00000000000 */
[----:B----4-:R-:W-:Y:S01]  /*0770*/  DFMA R8, R14, R8, R12 ;  /* 0x000000080e08722b */ /* 0x010fe2000000000c */
[----:B---3--:R-:W-:Y:S01]  /*0780*/  LEA R12, P1, R5, UR6, 0x4 ;  /* 0x00000006050c7c11 */ /* 0x008fe2000f8220ff */
[----:B------:R-:W-:-:S03]  /*0790*/  IMAD.WIDE R14, R0, 0x10, R2 ;  /* 0x00000010000e7825 */ /* 0x000fc600078e0202 */
[----:B------:R-:W-:-:S03]  /*07a0*/  LEA.HI.X R13, R5, UR7, R6, 0x4, P1 ;  /* 0x00000007050d7c11 */ /* 0x000fc600088f2406 */
[----:B------:R-:W-:-:S07]  /*07b0*/  DADD R24, R24, R8 ;  /* 0x0000000018187229 */ /* 0x000fce0000000008 */
[----:B------:R2:W-:Y:S04]  /*07c0*/  STG.E.64 desc[UR4][R18.64+0x8], R24 ;  /* 0x0000081812007986 */ /* 0x0005e8000c101b04 */
[----:B------:R-:W3:Y:S04]  /*07d0*/  LDG.E.64 R2, desc[UR4][R12.64+0x18] ;  /* 0x000018040c027981 */ /* 0x000ee8000c1e1b00 */
[----:B------:R-:W3:Y:S04]  /*07e0*/  LDG.E.128 R8, desc[UR4][R14.64] ;  /* 0x000000040e087981 */ /* 0x000ee8000c1e1d00 */
[----:B------:R-:W4:Y:S01]  /*07f0*/  LDG.E.64 R20, desc[UR4][R12.64+0x10] ;  /* 0x000010040c147981 */ /* 0x000f22000c1e1b00 */
[----:B---3--:R-:W-:-:S08]  /*0800*/  DMUL R26, R10, R2 ;  /* 0x000000020a1a7228 */ /* 0x008fd00000000000 */
[----:B----4-:R-:W-:-:S08]  /*0810*/  DFMA R8, R20, R8, -R26 ;  /* 0x000000081408722b */ /* 0x010fd0000000081a */
[----:B-1----:R-:W-:-:S07]  /*0820*/  DADD R22, R22, R8 ;  /* 0x0000000016167229 */ /* 0x002fce0000000008 */
[----:B------:R3:W-:Y:S04]  /*0830*/  STG.E.64 desc[UR4][R18.64], R22 ;  /* 0x0000001612007986 */ /* 0x0007e8000c101b04 */
[----:B------:R-:W4:Y:S04]  /*0840*/  LDG.E.64 R20, desc[UR4][R14.64] ;  /* 0x000000040e147981 */ /* 0x000f28000c1e1b00 */
[----:B------:R-:W5:Y:S01]  /*0850*/  LDG.E.64 R8, desc[UR4][R12.64+0x10] ;  /* 0x000010040c087981 */ /* 0x000f62000c1e1b00 */
[----:B------:R-:W-:Y:S01]  /*0860*/  IADD3 R7, PT, PT, R7, 0x2, RZ ;  /* 0x0000000207077810 */ /* 0x000fe20007ffe0ff */
[----:B----4-:R-:W-:-:S08]  /*0870*/  DMUL R20, R2, R20 ;  /* 0x0000001402147228 */ /* 0x010fd00000000000 */
[----:B-----5:R-:W-:-:S08]  /*0880*/  DFMA R8, R10, R8, R20 ;  /* 0x000000080a08722b */ /* 0x020fd00000000014 */
[----:B--2---:R-:W-:-:S07]  /*0890*/  DADD R24, R24, R8 ;  /* 0x0000000018187229 */ /* 0x004fce0000000008 */
[----:B------:R3:W-:Y:S04]  /*08a0*/  STG.E.64 desc[UR4][R18.64+0x8], R24 ;  /* 0x0000081812007986 */ /* 0x0007e8000c101b04 */
.L_x_2:
[----:B------:R-:W-:Y:S05]  /*08b0*/  @P0 EXIT ;  /* 0x000000000000094d */ /* 0x000fea0003800000 */
[----:B------:R-:W2:Y:S01]  /*08c0*/  LDC.64 R2, c[0x0][0x380] ;  /* 0x0000e000ff027b82 */ /* 0x000ea20000000a00 */
[----:B------:R-:W-:Y:S02]  /*08d0*/  IMAD.IADD R5, R4, 0x1, R7 ;  /* 0x0000000104057824 */ /* 0x000fe400078e0207 */
[----:B------:R-:W-:-:S05]  /*08e0*/  IMAD R7, R7, R0, R17 ;  /* 0x0000000007077224 */ /* 0x000fca00078e0211 */
[----:B------:R-:W4:Y:S01]  /*08f0*/  LDC.64 R12, c[0x0][0x388] ;  /* 0x0000e200ff0c7b82 */ /* 0x000f220000000a00 */
[----:B--2---:R-:W-:-:S04]  /*0900*/  IMAD.WIDE.U32 R2, R5, 0x10, R2 ;  /* 0x0000001005027825 */ /* 0x004fc800078e0002 */
[----:B----4-:R-:W-:Y:S02]  /*0910*/  IMAD.WIDE R12, R7, 0x10, R12 ;  /* 0x00000010070c7825 */ /* 0x010fe400078e020c */
[----:B------:R-:W2:Y:S04]  /*0920*/  LDG.E.128 R4, desc[UR4][R2.64] ;  /* 0x0000000402047981 */ /* 0x000ea8000c1e1d00 */
[----:B------:R-:W2:Y:S02]  /*0930*/  LDG.E.128 R8, desc[UR4][R12.64] ;  /* 0x000000040c087981 */ /* 0x000ea4000c1e1d00 */
[----:B--2---:R-:W-:-:S08]  /*0940*/  DMUL R14, R6, R10 ;  /* 0x0000000a060e7228 */ /* 0x004fd00000000000 */
[----:B------:R-:W-:-:S08]  /*0950*/  DFMA R4, R4, R8, -R14 ;  /* 0x000000080404722b */ /* 0x000fd0000000080e */
[----:B------:R-:W-:-:S07]  /*0960*/  DADD R4, R4, R22 ;  /* 0x0000000004047229 */ /* 0x000fce0000000016 */
[----:B------:R-:W-:Y:S04]  /*0970*/  STG.E.64 desc[UR4][R18.64], R4 ;  /* 0x0000000412007986 */ /* 0x000fe8000c101b04 */
[----:B------:R-:W2:Y:S04]  /*0980*/  LDG.E.64 R14, desc[UR4][R12.64] ;  /* 0x000000040c0e7981 */ /* 0x000ea8000c1e1b00 */
[----:B------:R-:W4:Y:S01]  /*0990*/  LDG.E.64 R8, desc[UR4][R2.64] ;  /* 0x0000000402087981 */ /* 0x000f22000c1e1b00 */
[----:B--2---:R-:W-:-:S08]  /*09a0*/  DMUL R14, R6, R14 ;  /* 0x0000000e060e7228 */ /* 0x004fd00000000000 */
[----:B----4-:R-:W-:-:S08]  /*09b0*/  DFMA R8, R10, R8, R14 ;  /* 0x000000080a08722b */ /* 0x010fd0000000000e */
[----:B------:R-:W-:-:S07]  /*09c0*/  DADD R8, R8, R24 ;  /* 0x0000000008087229 */ /* 0x000fce0000000018 */
[----:B------:R-:W-:Y:S01]  /*09d0*/  STG.E.64 desc[UR4][R18.64+0x8], R8 ;  /* 0x0000080812007986 */ /* 0x000fe2000c101b04 */
[----:B------:R-:W-:Y:S05]  /*09e0*/  EXIT ;  /* 0x000000000000794d */ /* 0x000fea0003800000 */
.L_x_3:
[----:B------:R-:W-:-:S00]  /*09f0*/  BRA `(.L_x_3) ;  /* 0xfffffffc00fc7947 */ /* 0x000fc0000383ffff */
[----:B------:R-:W-:-:S00]  /*0a00*/  NOP ;  /* 0x0000000000007918 */ /* 0x000fc00000000000 */
[----:B------:R-:W-:-:S00]  /*0a10*/  NOP ;  /* 0x0000000000007918 */ /* 0x000fc00000000000 */
[----:B------:R-:W-:-:S00]  /*0a20*/  NOP ;  /* 0x0000000000007918 */ /* 0x000fc00000000000 */
[----:B------:R-:W-:-:S00]  /*0a30*/  NOP ;  /* 0x0000000000007918 */ /* 0x000fc00000000000 */
[----:B------:R-:W-:-:S00]  /*0a40*/  NOP ;  /* 0x0000000000007918 */ /* 0x000fc00000000000 */
[----:B------:R-:W-:-:S00]  /*0a50*/  NOP ;  /* 0x0000000000007918 */ /* 0x000fc00000000000 */
[----:B------:R-:W-:-:S00]  /*0a60*/  NOP ;  /* 0x0000000000007918 */ /* 0x000fc00000000000 */
[----:B------:R-:W-:-:S00]  /*0a70*/  NOP ;  /* 0x0000000000007918 */ /* 0x000fc00000000000 */
.L_x_4:


//--------------------- .nv.shared.reserved.0     --------------------------
	.section	.nv.shared.reserved.0,"aw",@nobits
	.weak		__nv_reservedSMEM_offset_0_alias
	.size		__nv_reservedSMEM_offset_0_alias, 0, 64
	.other		__nv_reservedSMEM_offset_0_alias,@"STO_CUDA_RESERVED_SHARED STV_DEFAULT"
__nv_reservedSMEM_offset_0_alias:
	.zero		0
	.zero		64


//--------------------- .nv.constant0._Z12mtx_multiplyPK7double2S1_PS_iii --------------------------
	.section	.nv.constant0._Z12mtx_multiplyPK7double2S1_PS_iii,"a",@progbits
	.sectionflags	@""
	.align	4
.nv.constant0._Z12mtx_multiplyPK7double2S1_PS_iii:
	.zero		932


//--------------------- SYMBOLS --------------------------

	.type		.nv.reservedSmem.offset0,@object
	.size		.nv.reservedSmem.offset0,0x4
